	.headerflags	@"EF_CUDA_TEXMODE_UNIFIED EF_CUDA_64BIT_ADDRESS EF_CUDA_ACCELERATORS EF_CUDA_SM90 EF_CUDA_VIRTUAL_SM(EF_CUDA_SM90)"
	.elftype	@"ET_EXEC"


//--------------------- .nv.info                  --------------------------
	.section	.nv.info,"",@"SHT_CUDA_INFO"
	.align	4


	//----- nvinfo : EIATTR_REGCOUNT
	.align		4
        /*0000*/ 	.byte	0x04, 0x2f
        /*0002*/ 	.short	(.L_2 - .L_1)
	.align		4
.L_1:
        /*0004*/ 	.word	index@(triton_poi_fused_add_native_layer_norm_2)
        /*0008*/ 	.word	0x00000016


	//----- nvinfo : EIATTR_MIN_STACK_SIZE
	.align		4
.L_2:
        /*000c*/ 	.byte	0x04, 0x12
        /*000e*/ 	.short	(.L_4 - .L_3)
	.align		4
.L_3:
        /*0010*/ 	.word	index@(triton_poi_fused_add_native_layer_norm_2)
        /*0014*/ 	.word	0x00000000


	//----- nvinfo : EIATTR_FRAME_SIZE
	.align		4
.L_4:
        /*0018*/ 	.byte	0x04, 0x11
        /*001a*/ 	.short	(.L_6 - .L_5)
	.align		4
.L_5:
        /*001c*/ 	.word	index@(triton_poi_fused_add_native_layer_norm_2)
        /*0020*/ 	.word	0x00000000


	//----- nvinfo : EIATTR_MIN_STACK_SIZE
	.align		4
.L_6:
        /*0024*/ 	.byte	0x04, 0x12
        /*0026*/ 	.short	(.L_8 - .L_7)
	.align		4
.L_7:
        /*0028*/ 	.word	index@(triton_poi_fused_add_native_layer_norm_2)
        /*002c*/ 	.word	0x00000000
.L_8:


//--------------------- .nv.info.triton_poi_fused_add_native_layer_norm_2 --------------------------
	.section	.nv.info.triton_poi_fused_add_native_layer_norm_2,"",@"SHT_CUDA_INFO"
	.sectionflags	@""
	.align	4


	//----- nvinfo : EIATTR_CUDA_API_VERSION
	.align		4
        /*0000*/ 	.byte	0x04, 0x37
        /*0002*/ 	.short	(.L_10 - .L_9)
.L_9:
        /*0004*/ 	.word	0x0000007c


	//----- nvinfo : EIATTR_KPARAM_INFO
	.align		4
.L_10:
        /*0008*/ 	.byte	0x04, 0x17
        /*000a*/ 	.short	(.L_12 - .L_11)
.L_11:
        /*000c*/ 	.word	0x00000000
        /*0010*/ 	.short	0x0007
        /*0012*/ 	.short	0x0038
        /*0014*/ 	.byte	0x00, 0xf0, 0x11, 0x00


	//----- nvinfo : EIATTR_KPARAM_INFO
	.align		4
.L_12:
        /*0018*/ 	.byte	0x04, 0x17
        /*001a*/ 	.short	(.L_14 - .L_13)
.L_13:
        /*001c*/ 	.word	0x00000000
        /*0020*/ 	.short	0x0006
        /*0022*/ 	.short	0x0030
        /*0024*/ 	.byte	0x00, 0xf4, 0x21, 0x00


	//----- nvinfo : EIATTR_KPARAM_INFO
	.align		4
.L_14:
        /*0028*/ 	.byte	0x04, 0x17
        /*002a*/ 	.short	(.L_16 - .L_15)
.L_15:
        /*002c*/ 	.word	0x00000000
        /*0030*/ 	.short	0x0005
        /*0032*/ 	.short	0x0028
        /*0034*/ 	.byte	0x00, 0xf4, 0x21, 0x00


	//----- nvinfo : EIATTR_KPARAM_INFO
	.align		4
.L_16:
        /*0038*/ 	.byte	0x04, 0x17
        /*003a*/ 	.short	(.L_18 - .L_17)
.L_17:
        /*003c*/ 	.word	0x00000000
        /*0040*/ 	.short	0x0004
        /*0042*/ 	.short	0x0020
        /*0044*/ 	.byte	0x00, 0xf4, 0x21, 0x00


	//----- nvinfo : EIATTR_KPARAM_INFO
	.align		4
.L_18:
        /*0048*/ 	.byte	0x04, 0x17
        /*004a*/ 	.short	(.L_20 - .L_19)
.L_19:
        /*004c*/ 	.word	0x00000000
        /*0050*/ 	.short	0x0003
        /*0052*/ 	.short	0x0018
        /*0054*/ 	.byte	0x00, 0xf4, 0x21, 0x00


	//----- nvinfo : EIATTR_KPARAM_INFO
	.align		4
.L_20:
        /*0058*/ 	.byte	0x04, 0x17
        /*005a*/ 	.short	(.L_22 - .L_21)
.L_21:
        /*005c*/ 	.word	0x00000000
        /*0060*/ 	.short	0x0002
        /*0062*/ 	.short	0x0010
        /*0064*/ 	.byte	0x00, 0xf4, 0x21, 0x00


	//----- nvinfo : EIATTR_KPARAM_INFO
	.align		4
.L_22:
        /*0068*/ 	.byte	0x04, 0x17
        /*006a*/ 	.short	(.L_24 - .L_23)
.L_23:
        /*006c*/ 	.word	0x00000000
        /*0070*/ 	.short	0x0001
        /*0072*/ 	.short	0x0008
        /*0074*/ 	.byte	0x00, 0xf4, 0x21, 0x00


	//----- nvinfo : EIATTR_KPARAM_INFO
	.align		4
.L_24:
        /*0078*/ 	.byte	0x04, 0x17
        /*007a*/ 	.short	(.L_26 - .L_25)
.L_25:
        /*007c*/ 	.word	0x00000000
        /*0080*/ 	.short	0x0000
        /*0082*/ 	.short	0x0000
        /*0084*/ 	.byte	0x00, 0xf4, 0x21, 0x00


	//----- nvinfo : EIATTR_SPARSE_MMA_MASK
	.align		4
.L_26:
        /*0088*/ 	.byte	0x03, 0x50
        /*008a*/ 	.short	0x0000


	//----- nvinfo : EIATTR_MAXREG_COUNT
	.align		4
        /*008c*/ 	.byte	0x03, 0x1b
        /*008e*/ 	.short	0x00ff


	//----- nvinfo : EIATTR_EXIT_INSTR_OFFSETS
	.align		4
        /*0090*/ 	.byte	0x04, 0x1c
        /*0092*/ 	.short	(.L_28 - .L_27)


	//   ....[0]....
.L_27:
        /*0094*/ 	.word	0x000002b0


	//   ....[1]....
        /*0098*/ 	.word	0x000002d0


	//----- nvinfo : EIATTR_REQNTID
	.align		4
.L_28:
        /*009c*/ 	.byte	0x04, 0x10
        /*009e*/ 	.short	(.L_30 - .L_29)
.L_29:
        /*00a0*/ 	.word	0x00000080
        /*00a4*/ 	.word	0x00000001
        /*00a8*/ 	.word	0x00000001


	//----- nvinfo : EIATTR_CBANK_PARAM_SIZE
	.align		4
.L_30:
        /*00ac*/ 	.byte	0x03, 0x19
        /*00ae*/ 	.short	0x003c


	//----- nvinfo : EIATTR_PARAM_CBANK
	.align		4
        /*00b0*/ 	.byte	0x04, 0x0a
        /*00b2*/ 	.short	(.L_32 - .L_31)
	.align		4
.L_31:
        /*00b4*/ 	.word	index@(.nv.constant0.triton_poi_fused_add_native_layer_norm_2)
        /*00b8*/ 	.short	0x0210
        /*00ba*/ 	.short	0x003c


	//----- nvinfo : EIATTR_SW_WAR
	.align		4
.L_32:
        /*00bc*/ 	.byte	0x04, 0x36
        /*00be*/ 	.short	(.L_34 - .L_33)
.L_33:
        /*00c0*/ 	.word	0x00000008
.L_34:


//--------------------- .nv.callgraph             --------------------------
	.section	.nv.callgraph,"",@"SHT_CUDA_CALLGRAPH"
	.align	4
	.sectionentsize	8
	.align		4
        /*0000*/ 	.word	0x00000000
	.align		4
        /*0004*/ 	.word	0xffffffff
	.align		4
        /*0008*/ 	.word	0x00000000
	.align		4
        /*000c*/ 	.word	0xfffffffe
	.align		4
        /*0010*/ 	.word	0x00000000
	.align		4
        /*0014*/ 	.word	0xfffffffd
	.align		4
        /*0018*/ 	.word	0x00000000
	.align		4
        /*001c*/ 	.word	0xfffffffc


//--------------------- .nv.constant4             --------------------------
	.section	.nv.constant4,"a",@progbits
	.align	8
	.align		8
.nv.constant4:
        /*0000*/ 	.dword	_$_str


//--------------------- .text.triton_poi_fused_add_native_layer_norm_2 --------------------------
	.section	.text.triton_poi_fused_add_native_layer_norm_2,"ax",@progbits
	.align	128
        .global         triton_poi_fused_add_native_layer_norm_2
        .type           triton_poi_fused_add_native_layer_norm_2,@function
        .size           triton_poi_fused_add_native_layer_norm_2,(.L_x_1 - triton_poi_fused_add_native_layer_norm_2)
        .other          triton_poi_fused_add_native_layer_norm_2,@"STO_CUDA_ENTRY STV_DEFAULT"
triton_poi_fused_add_native_layer_norm_2:
.text.triton_poi_fused_add_native_layer_norm_2:
[----:B------:R-:W0:Y:S01]  /*0000*/  LDC R1, c[0x0][0x28] ;  /* 0x00000a00ff017b82 */ /* 0x000e220000000800 */
[----:B------:R-:W1:Y:S07]  /*0010*/  S2R R0, SR_TID.X ;  /* 0x0000000000007919 */ /* 0x000e6e0000002100 */
[----:B------:R-:W2:Y:S01]  /*0020*/  LDC.64 R16, c[0x0][0x228] ;  /* 0x00008a00ff107b82 */ /* 0x000ea20000000a00 */
[----:B------:R-:W-:Y:S01]  /*0030*/  CS2R R4, SRZ ;  /* 0x0000000000047805 */ /* 0x000fe2000001ff00 */
[----:B------:R-:W-:Y:S01]  /*0040*/  ULDC.64 UR4, c[0x0][0x208] ;  /* 0x0000820000047ab9 */ /* 0x000fe20000000a00 */
[----:B------:R-:W3:Y:S05]  /*0050*/  S2R R3, SR_CTAID.X ;  /* 0x0000000000037919 */ /* 0x000eea0000002500 */
[----:B------:R-:W4:Y:S08]  /*0060*/  LDC.64 R14, c[0x0][0x210] ;  /* 0x00008400ff0e7b82 */ /* 0x000f300000000a00 */
[----:B------:R-:W5:Y:S08]  /*0070*/  LDC.64 R10, c[0x0][0x218] ;  /* 0x00008600ff0a7b82 */ /* 0x000f700000000a00 */
[----:B------:R-:W5:Y:S01]  /*0080*/  LDC.64 R6, c[0x0][0x220] ;  /* 0x00008800ff067b82 */ /* 0x000f620000000a00 */
[----:B-1----:R-:W-:-:S07]  /*0090*/  LOP3.LUT R0, R0, 0x7f, RZ, 0xc0, !PT ;  /* 0x0000007f00007812 */ /* 0x002fce00078ec0ff */
[----:B------:R-:W1:Y:S01]  /*00a0*/  LDC.64 R8, c[0x0][0x230] ;  /* 0x00008c00ff087b82 */ /* 0x000e620000000a00 */
[----:B---3--:R-:W-:-:S04]  /*00b0*/  LEA R0, R3, R0, 0x7 ;  /* 0x0000000003007211 */ /* 0x008fc800078e38ff */
[----:B------:R-:W-:Y:S02]  /*00c0*/  SHF.R.S32.HI R3, RZ, 0x1f, R0 ;  /* 0x0000001fff037819 */ /* 0x000fe40000011400 */
[----:B------:R-:W-:Y:S02]  /*00d0*/  ISETP.GE.AND P0, PT, R0, 0x100, PT ;  /* 0x000001000000780c */ /* 0x000fe40003f06270 */
[----:B------:R-:W-:Y:S02]  /*00e0*/  LEA.HI R13, R3, R0, RZ, 0x2 ;  /* 0x00000000030d7211 */ /* 0x000fe400078f10ff */
[----:B------:R-:W3:Y:S02]  /*00f0*/  LDC.64 R2, c[0x0][0x238] ;  /* 0x00008e00ff027b82 */ /* 0x000ee40000000a00 */
[----:B------:R-:W-:-:S05]  /*0100*/  SHF.R.S32.HI R19, RZ, 0x2, R13 ;  /* 0x00000002ff137819 */ /* 0x000fca000001140d */
[----:B--2---:R-:W-:Y:S01]  /*0110*/  IMAD.WIDE R16, R19, 0x4, R16 ;  /* 0x0000000413107825 */ /* 0x004fe200078e0210 */
[----:B------:R-:W-:-:S04]  /*0120*/  HFMA2.MMA R12, -RZ, RZ, 0, 0 ;  /* 0x00000000ff0c7435 */ /* 0x000fc800000001ff */
[----:B------:R2:W3:Y:S01]  /*0130*/  @!P0 LDG.E.EL R4, desc[UR4][R16.64] ;  /* 0x0000000410048981 */ /* 0x0004e2000c2e1900 */
[----:B------:R-:W-:Y:S01]  /*0140*/  LOP3.LUT R13, R13, 0xfffffffc, RZ, 0xc0, !PT ;  /* 0xfffffffc0d0d7812 */ /* 0x000fe200078ec0ff */
[C---:B----4-:R-:W-:Y:S01]  /*0150*/  IMAD.WIDE R14, R0.reuse, 0x4, R14 ;  /* 0x00000004000e7825 */ /* 0x050fe200078e020e */
[----:B------:R-:W-:Y:S02]  /*0160*/  MOV R18, RZ ;  /* 0x000000ff00127202 */ /* 0x000fe40000000f00 */
[----:B------:R-:W-:Y:S01]  /*0170*/  IADD3 R13, R0, -R13, RZ ;  /* 0x8000000d000d7210 */ /* 0x000fe20007ffe0ff */
[----:B-----5:R-:W-:Y:S01]  /*0180*/  IMAD.WIDE R10, R0, 0x4, R10 ;  /* 0x00000004000a7825 */ /* 0x020fe200078e020a */
[----:B------:R4:W5:Y:S03]  /*0190*/  @!P0 LDG.E R5, desc[UR4][R14.64] ;  /* 0x000000040e058981 */ /* 0x000966000c1e1900 */
[----:B0-----:R-:W-:Y:S01]  /*01a0*/  IMAD.WIDE R6, R19, 0x4, R6 ;  /* 0x0000000413067825 */ /* 0x001fe200078e0206 */
[----:B------:R-:W5:Y:S03]  /*01b0*/  @!P0 LDG.E R12, desc[UR4][R10.64] ;  /* 0x000000040a0c8981 */ /* 0x000f66000c1e1900 */
[C---:B-1----:R-:W-:Y:S01]  /*01c0*/  IMAD.WIDE R8, R13.reuse, 0x4, R8 ;  /* 0x000000040d087825 */ /* 0x042fe200078e0208 */
[----:B------:R-:W5:Y:S01]  /*01d0*/  @!P0 LDG.E.EL R18, desc[UR4][R6.64] ;  /* 0x0000000406128981 */ /* 0x000f62000c2e1900 */
[----:B--2---:R-:W-:Y:S01]  /*01e0*/  MOV R16, RZ ;  /* 0x000000ff00107202 */ /* 0x004fe20000000f00 */
[----:B----4-:R-:W0:Y:S01]  /*01f0*/  LDC.64 R14, c[0x0][0x240] ;  /* 0x00009000ff0e7b82 */ /* 0x010e220000000a00 */
[----:B---3--:R-:W-:Y:S01]  /*0200*/  IMAD.WIDE R2, R13, 0x4, R2 ;  /* 0x000000040d027825 */ /* 0x008fe200078e0202 */
[----:B------:R-:W-:-:S04]  /*0210*/  HFMA2.MMA R13, -RZ, RZ, 0, 0 ;  /* 0x00000000ff0d7435 */ /* 0x000fc800000001ff */
[----:B------:R-:W2:Y:S06]  /*0220*/  @!P0 LDG.E.EL R16, desc[UR4][R2.64] ;  /* 0x0000000402108981 */ /* 0x000eac000c2e1900 */
[----:B------:R-:W2:Y:S01]  /*0230*/  @!P0 LDG.E.EL R13, desc[UR4][R8.64] ;  /* 0x00000004080d8981 */ /* 0x000ea2000c2e1900 */
[----:B------:R-:W-:-:S06]  /*0240*/  FADD R17, R4, 9.9999997473787516356e-06 ;  /* 0x3727c5ac04117421 */ /* 0x000fcc0000000000 */
[----:B------:R-:W1:Y:S01]  /*0250*/  MUFU.RSQ R17, R17 ;  /* 0x0000001100117308 */ /* 0x000e620000001400 */
[----:B-----5:R-:W-:-:S04]  /*0260*/  FADD R5, R12, R5 ;  /* 0x000000050c057221 */ /* 0x020fc80000000000 */
[----:B------:R-:W-:Y:S01]  /*0270*/  FADD R18, R5, -R18 ;  /* 0x8000001205127221 */ /* 0x000fe20000000000 */
[----:B0-----:R-:W-:-:S04]  /*0280*/  IMAD.WIDE R4, R0, 0x4, R14 ;  /* 0x0000000400047825 */ /* 0x001fc800078e020e */
[----:B-1----:R-:W-:-:S04]  /*0290*/  FMUL R7, R17, R18 ;  /* 0x0000001211077220 */ /* 0x002fc80000400000 */
[----:B--2---:R-:W-:Y:S01]  /*02a0*/  FFMA R7, R7, R13, R16 ;  /* 0x0000000d07077223 */ /* 0x004fe20000000010 */
[----:B------:R-:W-:Y:S06]  /*02b0*/  @P0 EXIT ;  /* 0x000000000000094d */ /* 0x000fec0003800000 */
[----:B------:R-:W-:Y:S01]  /*02c0*/  STG.E desc[UR4][R4.64], R7 ;  /* 0x0000000704007986 */ /* 0x000fe2000c101904 */
[----:B------:R-:W-:Y:S05]  /*02d0*/  EXIT ;  /* 0x000000000000794d */ /* 0x000fea0003800000 */
.L_x_0:
[----:B------:R-:W-:-:S00]  /*02e0*/  BRA `(.L_x_0) ;  /* 0xfffffffc00fc7947 */ /* 0x000fc0000383ffff */
[----:B------:R-:W-:-:S00]  /*02f0*/  NOP ;  /* 0x0000000000007918 */ /* 0x000fc00000000000 */
        /* <DEDUP_REMOVED lines=8> */
.L_x_1:


//--------------------- .nv.global.init           --------------------------
	.section	.nv.global.init,"aw",@progbits
.nv.global.init:
	.type		_$_str,@object
	.size		_$_str,(.L_0 - _$_str)
_$_str:
        /*0000*/ 	.byte	0x5f, 0x5f, 0x43, 0x55, 0x44, 0x41, 0x5f, 0x46, 0x54, 0x5a, 0x00
.L_0:


//--------------------- .nv.constant0.triton_poi_fused_add_native_layer_norm_2 --------------------------
	.section	.nv.constant0.triton_poi_fused_add_native_layer_norm_2,"a",@progbits
	.sectionflags	@""
	.align	4
.nv.constant0.triton_poi_fused_add_native_layer_norm_2:
	.zero		588
